//
// Generated by NVIDIA NVVM Compiler
//
// Compiler Build ID: CL-36424714
// Cuda compilation tools, release 13.0, V13.0.88
// Based on NVVM 20.0.0
//

.version 9.0
.target sm_100
.address_size 64

	// .globl	_Z9AddKernelPKfS0_Pfm

.visible .entry _Z9AddKernelPKfS0_Pfm(
	.param .u64 .ptr .align 1 _Z9AddKernelPKfS0_Pfm_param_0,
	.param .u64 .ptr .align 1 _Z9AddKernelPKfS0_Pfm_param_1,
	.param .u64 .ptr .align 1 _Z9AddKernelPKfS0_Pfm_param_2,
	.param .u64 _Z9AddKernelPKfS0_Pfm_param_3
)
{
	.reg .pred 	%p<2>;
	.reg .b32 	%r<5>;
	.reg .b32 	%f<4>;
	.reg .b64 	%rd<13>;

	ld.param.u64 	%rd2, [_Z9AddKernelPKfS0_Pfm_param_0];
	ld.param.u64 	%rd3, [_Z9AddKernelPKfS0_Pfm_param_1];
	ld.param.u64 	%rd4, [_Z9AddKernelPKfS0_Pfm_param_2];
	ld.param.u64 	%rd5, [_Z9AddKernelPKfS0_Pfm_param_3];
	mov.u32 	%r1, %ctaid.x;
	mov.u32 	%r2, %ntid.x;
	mov.u32 	%r3, %tid.x;
	mad.lo.s32 	%r4, %r1, %r2, %r3;
	cvt.s64.s32 	%rd1, %r4;
	setp.le.u64 	%p1, %rd5, %rd1;
	@%p1 bra 	$L__BB0_2;
	cvta.to.global.u64 	%rd6, %rd2;
	cvta.to.global.u64 	%rd7, %rd3;
	cvta.to.global.u64 	%rd8, %rd4;
	shl.b64 	%rd9, %rd1, 2;
	add.s64 	%rd10, %rd6, %rd9;
	ld.global.f32 	%f1, [%rd10];
	add.s64 	%rd11, %rd7, %rd9;
	ld.global.f32 	%f2, [%rd11];
	add.f32 	%f3, %f1, %f2;
	add.s64 	%rd12, %rd8, %rd9;
	st.global.f32 	[%rd12], %f3;
$L__BB0_2:
	ret;

}


// ===== COMPILED SASS (sm_100) =====

	.target	sm_100

	.elftype	@"ET_EXEC"


//--------------------- .note.nv.tkinfo           --------------------------
	.section	.note.nv.tkinfo,"",@"SHT_NOTE"
	.sectionflags	@"SHF_NOTE_NV_TKINFO"
	.tkinfo
        /*0018*/ 	.word	0x00000002
        /*0030*/ 	.string	""
        /*0030*/ 	.string	"ptxas"
        /*0030*/ 	.string	"Cuda compilation tools, release 13.0, V13.0.88"
        /*0030*/ 	.string	"Build cuda_13.0.r13.0/compiler.36424714_0"
        /*0030*/ 	.string	"-arch sm_100 -m 64 "



//--------------------- .note.nv.cuinfo           --------------------------
	.section	.note.nv.cuinfo,"",@"SHT_NOTE"
	.sectionflags	@"SHF_NOTE_NV_CUINFO"
        /*0018*/ 	.short	0x0002
        /*001a*/ 	.short	0x0064
        /*001c*/ 	.short	0x0082
	.zero		2


//--------------------- .nv.info                  --------------------------
	.section	.nv.info,"",@"SHT_CUDA_INFO"
	.align	4


	//----- nvinfo : EIATTR_REGCOUNT
	.align		4
        /*0000*/ 	.byte	0x04, 0x2f
        /*0002*/ 	.short	(.L_1 - .L_0)
	.align		4
.L_0:
        /*0004*/ 	.word	index@(_Z9AddKernelPKfS0_Pfm)
        /*0008*/ 	.word	0x0000000c


	//----- nvinfo : EIATTR_FRAME_SIZE
	.align		4
.L_1:
        /*000c*/ 	.byte	0x04, 0x11
        /*000e*/ 	.short	(.L_3 - .L_2)
	.align		4
.L_2:
        /*0010*/ 	.word	index@(_Z9AddKernelPKfS0_Pfm)
        /*0014*/ 	.word	0x00000000


	//----- nvinfo : EIATTR_MIN_STACK_SIZE
	.align		4
.L_3:
        /*0018*/ 	.byte	0x04, 0x12
        /*001a*/ 	.short	(.L_5 - .L_4)
	.align		4
.L_4:
        /*001c*/ 	.word	index@(_Z9AddKernelPKfS0_Pfm)
        /*0020*/ 	.word	0x00000000
.L_5:


//--------------------- .nv.compat                --------------------------
	.section	.nv.compat,"",@"SHT_CUDA_COMPAT_INFO"
	.align	4
        /*0000*/ 	.byte	0x02, 0x09, 0x00, 0x00, 0x02, 0x02, 0x01, 0x00, 0x02, 0x05, 0x05, 0x00, 0x03, 0x07, 0x01, 0x01
        /*0010*/ 	.byte	0x02, 0x03, 0x00, 0x00, 0x02, 0x06, 0x01, 0x00, 0x04, 0x0b, 0x08, 0x00, 0x09, 0x00, 0x00, 0x00
        /*0020*/ 	.byte	0x00, 0x00, 0x00, 0x00


//--------------------- .nv.info._Z9AddKernelPKfS0_Pfm --------------------------
	.section	.nv.info._Z9AddKernelPKfS0_Pfm,"",@"SHT_CUDA_INFO"
	.sectionflags	@""
	.align	4


	//----- nvinfo : EIATTR_CUDA_API_VERSION
	.align		4
        /*0000*/ 	.byte	0x04, 0x37
        /*0002*/ 	.short	(.L_7 - .L_6)
.L_6:
        /*0004*/ 	.word	0x00000082


	//----- nvinfo : EIATTR_KPARAM_INFO
	.align		4
.L_7:
        /*0008*/ 	.byte	0x04, 0x17
        /*000a*/ 	.short	(.L_9 - .L_8)
.L_8:
        /*000c*/ 	.word	0x00000000
        /*0010*/ 	.short	0x0003
        /*0012*/ 	.short	0x0018
        /*0014*/ 	.byte	0x00, 0xf0, 0x21, 0x00


	//----- nvinfo : EIATTR_KPARAM_INFO
	.align		4
.L_9:
        /*0018*/ 	.byte	0x04, 0x17
        /*001a*/ 	.short	(.L_11 - .L_10)
.L_10:
        /*001c*/ 	.word	0x00000000
        /*0020*/ 	.short	0x0002
        /*0022*/ 	.short	0x0010
        /*0024*/ 	.byte	0x00, 0xf5, 0x21, 0x00


	//----- nvinfo : EIATTR_KPARAM_INFO
	.align		4
.L_11:
        /*0028*/ 	.byte	0x04, 0x17
        /*002a*/ 	.short	(.L_13 - .L_12)
.L_12:
        /*002c*/ 	.word	0x00000000
        /*0030*/ 	.short	0x0001
        /*0032*/ 	.short	0x0008
        /*0034*/ 	.byte	0x00, 0xf5, 0x21, 0x00


	//----- nvinfo : EIATTR_KPARAM_INFO
	.align		4
.L_13:
        /*0038*/ 	.byte	0x04, 0x17
        /*003a*/ 	.short	(.L_15 - .L_14)
.L_14:
        /*003c*/ 	.word	0x00000000
        /*0040*/ 	.short	0x0000
        /*0042*/ 	.short	0x0000
        /*0044*/ 	.byte	0x00, 0xf5, 0x21, 0x00


	//----- nvinfo : EIATTR_SPARSE_MMA_MASK
	.align		4
.L_15:
        /*0048*/ 	.byte	0x03, 0x50
        /*004a*/ 	.short	0x0000


	//----- nvinfo : EIATTR_MAXREG_COUNT
	.align		4
        /*004c*/ 	.byte	0x03, 0x1b
        /*004e*/ 	.short	0x00ff


	//----- nvinfo : EIATTR_MERCURY_ISA_VERSION
	.align		4
        /*0050*/ 	.byte	0x03, 0x5f
        /*0052*/ 	.short	0x0101


	//----- nvinfo : EIATTR_VRC_CTA_INIT_COUNT
	.align		4
        /*0054*/ 	.byte	0x02, 0x4a
	.zero		1
	.zero		1


	//----- nvinfo : EIATTR_EXIT_INSTR_OFFSETS
	.align		4
        /*0058*/ 	.byte	0x04, 0x1c
        /*005a*/ 	.short	(.L_17 - .L_16)


	//   ....[0]....
.L_16:
        /*005c*/ 	.word	0x00000090


	//   ....[1]....
        /*0060*/ 	.word	0x00000190


	//----- nvinfo : EIATTR_CBANK_PARAM_SIZE
	.align		4
.L_17:
        /*0064*/ 	.byte	0x03, 0x19
        /*0066*/ 	.short	0x0020


	//----- nvinfo : EIATTR_PARAM_CBANK
	.align		4
        /*0068*/ 	.byte	0x04, 0x0a
        /*006a*/ 	.short	(.L_19 - .L_18)
	.align		4
.L_18:
        /*006c*/ 	.word	index@(.nv.constant0._Z9AddKernelPKfS0_Pfm)
        /*0070*/ 	.short	0x0380
        /*0072*/ 	.short	0x0020


	//----- nvinfo : EIATTR_SW_WAR
	.align		4
.L_19:
        /*0074*/ 	.byte	0x04, 0x36
        /*0076*/ 	.short	(.L_21 - .L_20)
.L_20:
        /*0078*/ 	.word	0x00000008
.L_21:


//--------------------- .nv.callgraph             --------------------------
	.section	.nv.callgraph,"",@"SHT_CUDA_CALLGRAPH"
	.align	4
	.sectionentsize	8
	.align		4
        /*0000*/ 	.word	0x00000000
	.align		4
        /*0004*/ 	.word	0xffffffff
	.align		4
        /*0008*/ 	.word	0x00000000
	.align		4
        /*000c*/ 	.word	0xfffffffe
	.align		4
        /*0010*/ 	.word	0x00000000
	.align		4
        /*0014*/ 	.word	0xfffffffd
	.align		4
        /*0018*/ 	.word	0x00000000
	.align		4
        /*001c*/ 	.word	0xfffffffc


//--------------------- .text._Z9AddKernelPKfS0_Pfm --------------------------
	.section	.text._Z9AddKernelPKfS0_Pfm,"ax",@progbits
	.align	128
        .global         _Z9AddKernelPKfS0_Pfm
        .type           _Z9AddKernelPKfS0_Pfm,@function
        .size           _Z9AddKernelPKfS0_Pfm,(.L_x_1 - _Z9AddKernelPKfS0_Pfm)
        .other          _Z9AddKernelPKfS0_Pfm,@"STO_CUDA_ENTRY STV_DEFAULT"
_Z9AddKernelPKfS0_Pfm:
.text._Z9AddKernelPKfS0_Pfm:
[----:B------:R-:W-:Y:S01]  /*0000*/  LDC R1, c[0x0][0x37c] ;  /* 0x0000df00ff017b82 */ /* 0x000fe20000000800 */
[----:B------:R-:W0:Y:S07]  /*0010*/  S2R R3, SR_TID.X ;  /* 0x0000000000037919 */ /* 0x000e2e0000002100 */
[----:B------:R-:W0:Y:S01]  /*0020*/  S2UR UR4, SR_CTAID.X ;  /* 0x00000000000479c3 */ /* 0x000e220000002500 */
[----:B------:R-:W1:Y:S07]  /*0030*/  LDCU.64 UR6, c[0x0][0x398] ;  /* 0x00007300ff0677ac */ /* 0x000e6e0008000a00 */
[----:B------:R-:W0:Y:S02]  /*0040*/  LDC R0, c[0x0][0x360] ;  /* 0x0000d800ff007b82 */ /* 0x000e240000000800 */
[----:B0-----:R-:W-:-:S05]  /*0050*/  IMAD R0, R0, UR4, R3 ;  /* 0x0000000400007c24 */ /* 0x001fca000f8e0203 */
[----:B-1----:R-:W-:Y:S02]  /*0060*/  ISETP.GE.U32.AND P0, PT, R0, UR6, PT ;  /* 0x0000000600007c0c */ /* 0x002fe4000bf06070 */
[----:B------:R-:W-:-:S04]  /*0070*/  SHF.R.S32.HI R3, RZ, 0x1f, R0 ;  /* 0x0000001fff037819 */ /* 0x000fc80000011400 */
[----:B------:R-:W-:-:S13]  /*0080*/  ISETP.GE.U32.AND.EX P0, PT, R3, UR7, PT, P0 ;  /* 0x0000000703007c0c */ /* 0x000fda000bf06100 */
[----:B------:R-:W-:Y:S05]  /*0090*/  @P0 EXIT ;  /* 0x000000000000094d */ /* 0x000fea0003800000 */
[----:B------:R-:W0:Y:S01]  /*00a0*/  LDCU.128 UR8, c[0x0][0x380] ;  /* 0x00007000ff0877ac */ /* 0x000e220008000c00 */
[C---:B------:R-:W-:Y:S01]  /*00b0*/  IMAD.SHL.U32 R6, R0.reuse, 0x4, RZ ;  /* 0x0000000400067824 */ /* 0x040fe200078e00ff */
[----:B------:R-:W-:Y:S01]  /*00c0*/  SHF.L.U64.HI R0, R0, 0x2, R3 ;  /* 0x0000000200007819 */ /* 0x000fe20000010203 */
[----:B------:R-:W1:Y:S01]  /*00d0*/  LDCU.64 UR4, c[0x0][0x358] ;  /* 0x00006b00ff0477ac */ /* 0x000e620008000a00 */
[----:B------:R-:W2:Y:S02]  /*00e0*/  LDCU.64 UR6, c[0x0][0x390] ;  /* 0x00007200ff0677ac */ /* 0x000ea40008000a00 */
[C---:B0-----:R-:W-:Y:S02]  /*00f0*/  IADD3 R4, P1, PT, R6.reuse, UR10, RZ ;  /* 0x0000000a06047c10 */ /* 0x041fe4000ff3e0ff */
[----:B------:R-:W-:Y:S02]  /*0100*/  IADD3 R2, P0, PT, R6, UR8, RZ ;  /* 0x0000000806027c10 */ /* 0x000fe4000ff1e0ff */
[----:B------:R-:W-:-:S02]  /*0110*/  IADD3.X R5, PT, PT, R0, UR11, RZ, P1, !PT ;  /* 0x0000000b00057c10 */ /* 0x000fc40008ffe4ff */
[----:B------:R-:W-:-:S04]  /*0120*/  IADD3.X R3, PT, PT, R0, UR9, RZ, P0, !PT ;  /* 0x0000000900037c10 */ /* 0x000fc800087fe4ff */
[----:B-1----:R-:W3:Y:S04]  /*0130*/  LDG.E R5, desc[UR4][R4.64] ;  /* 0x0000000404057981 */ /* 0x002ee8000c1e1900 */
[----:B------:R-:W3:Y:S01]  /*0140*/  LDG.E R2, desc[UR4][R2.64] ;  /* 0x0000000402027981 */ /* 0x000ee2000c1e1900 */
[----:B--2---:R-:W-:-:S04]  /*0150*/  IADD3 R6, P0, PT, R6, UR6, RZ ;  /* 0x0000000606067c10 */ /* 0x004fc8000ff1e0ff */
[----:B------:R-:W-:Y:S01]  /*0160*/  IADD3.X R7, PT, PT, R0, UR7, RZ, P0, !PT ;  /* 0x0000000700077c10 */ /* 0x000fe200087fe4ff */
[----:B---3--:R-:W-:-:S05]  /*0170*/  FADD R9, R2, R5 ;  /* 0x0000000502097221 */ /* 0x008fca0000000000 */
[----:B------:R-:W-:Y:S01]  /*0180*/  STG.E desc[UR4][R6.64], R9 ;  /* 0x0000000906007986 */ /* 0x000fe2000c101904 */
[----:B------:R-:W-:Y:S05]  /*0190*/  EXIT ;  /* 0x000000000000794d */ /* 0x000fea0003800000 */
.L_x_0:
[----:B------:R-:W-:-:S00]  /*01a0*/  BRA `(.L_x_0) ;  /* 0xfffffffc00fc7947 */ /* 0x000fc0000383ffff */
[----:B------:R-:W-:-:S00]  /*01b0*/  NOP ;  /* 0x0000000000007918 */ /* 0x000fc00000000000 */
        /* <DEDUP_REMOVED lines=12> */
.L_x_1:


//--------------------- .nv.shared.reserved.0     --------------------------
	.section	.nv.shared.reserved.0,"aw",@nobits
	.weak		__nv_reservedSMEM_offset_0_alias
	.size		__nv_reservedSMEM_offset_0_alias, 0, 64
	.other		__nv_reservedSMEM_offset_0_alias,@"STO_CUDA_RESERVED_SHARED STV_DEFAULT"
__nv_reservedSMEM_offset_0_alias:
	.zero		0
	.zero		64


//--------------------- .nv.constant0._Z9AddKernelPKfS0_Pfm --------------------------
	.section	.nv.constant0._Z9AddKernelPKfS0_Pfm,"a",@progbits
	.sectionflags	@""
	.align	4
.nv.constant0._Z9AddKernelPKfS0_Pfm:
	.zero		928


//--------------------- SYMBOLS --------------------------

	.type		.nv.reservedSmem.offset0,@object
	.size		.nv.reservedSmem.offset0,0x4
